//
// Generated by NVIDIA NVVM Compiler
//
// Compiler Build ID: CL-36424714
// Cuda compilation tools, release 13.0, V13.0.88
// Based on NVVM 20.0.0
//

.version 9.0
.target sm_100
.address_size 64

	// .globl	_Z13GPU_laplace3dPKfPf
// _ZZ13GPU_laplace3dPKfPfE4smem has been demoted

.visible .entry _Z13GPU_laplace3dPKfPf(
	.param .u64 .ptr .align 1 _Z13GPU_laplace3dPKfPf_param_0,
	.param .u64 .ptr .align 1 _Z13GPU_laplace3dPKfPf_param_1
)
{
	.reg .pred 	%p<24>;
	.reg .b32 	%r<43>;
	.reg .b32 	%f<22>;
	.reg .b64 	%rd<19>;
	// demoted variable
	.shared .align 4 .b8 _ZZ13GPU_laplace3dPKfPfE4smem[3168];
	ld.param.u64 	%rd4, [_Z13GPU_laplace3dPKfPf_param_0];
	ld.param.u64 	%rd3, [_Z13GPU_laplace3dPKfPf_param_1];
	cvta.to.global.u64 	%rd1, %rd4;
	mov.u32 	%r1, %tid.x;
	mov.u32 	%r2, %ctaid.x;
	shl.b32 	%r15, %r2, 6;
	add.s32 	%r3, %r15, %r1;
	mov.u32 	%r4, %tid.y;
	mov.u32 	%r5, %ctaid.y;
	shl.b32 	%r16, %r5, 1;
	add.s32 	%r6, %r16, %r4;
	mov.u32 	%r7, %tid.z;
	mov.u32 	%r8, %ctaid.z;
	add.s32 	%r9, %r7, %r8;
	shl.b32 	%r17, %r6, 8;
	shl.b32 	%r18, %r9, 16;
	add.s32 	%r19, %r18, %r3;
	add.s32 	%r10, %r19, %r17;
	setp.ne.s32 	%p3, %r1, 0;
	@%p3 bra 	$L__BB0_5;
	setp.eq.s32 	%p4, %r2, 0;
	mul.wide.s32 	%rd5, %r10, 4;
	add.s64 	%rd2, %rd1, %rd5;
	mov.u32 	%r20, _ZZ13GPU_laplace3dPKfPfE4smem;
	mad.lo.s32 	%r21, %r7, 1056, %r20;
	mad.lo.s32 	%r22, %r4, 264, %r21;
	add.s32 	%r11, %r22, 1056;
	@%p4 bra 	$L__BB0_3;
	ld.global.nc.f32 	%f4, [%rd2+-4];
	st.shared.f32 	[%r11+264], %f4;
$L__BB0_3:
	mov.u32 	%r23, %nctaid.x;
	add.s32 	%r24, %r23, -1;
	setp.eq.s32 	%p5, %r2, %r24;
	@%p5 bra 	$L__BB0_5;
	ld.global.nc.f32 	%f5, [%rd2+256];
	st.shared.f32 	[%r11+524], %f5;
$L__BB0_5:
	setp.ne.s32 	%p6, %r4, 0;
	@%p6 bra 	$L__BB0_10;
	setp.eq.s32 	%p7, %r5, 0;
	mov.u32 	%r25, _ZZ13GPU_laplace3dPKfPfE4smem;
	mad.lo.s32 	%r26, %r7, 1056, %r25;
	shl.b32 	%r27, %r1, 2;
	add.s32 	%r28, %r26, %r27;
	add.s32 	%r12, %r28, 1056;
	@%p7 bra 	$L__BB0_8;
	mul.wide.s32 	%rd6, %r10, 4;
	add.s64 	%rd7, %rd1, %rd6;
	ld.global.nc.f32 	%f6, [%rd7+-1024];
	st.shared.f32 	[%r12+4], %f6;
$L__BB0_8:
	mov.u32 	%r29, %nctaid.y;
	add.s32 	%r30, %r29, -1;
	setp.eq.s32 	%p8, %r5, %r30;
	@%p8 bra 	$L__BB0_10;
	mul.wide.s32 	%rd8, %r10, 4;
	add.s64 	%rd9, %rd1, %rd8;
	ld.global.nc.f32 	%f7, [%rd9+2048];
	st.shared.f32 	[%r12+796], %f7;
$L__BB0_10:
	setp.ne.s32 	%p9, %r7, 0;
	@%p9 bra 	$L__BB0_15;
	setp.eq.s32 	%p10, %r8, 0;
	mov.u32 	%r31, _ZZ13GPU_laplace3dPKfPfE4smem;
	mad.lo.s32 	%r32, %r4, 264, %r31;
	shl.b32 	%r33, %r1, 2;
	add.s32 	%r34, %r32, %r33;
	add.s32 	%r13, %r34, 264;
	@%p10 bra 	$L__BB0_13;
	mul.wide.s32 	%rd10, %r10, 4;
	add.s64 	%rd11, %rd1, %rd10;
	ld.global.nc.f32 	%f8, [%rd11+-262144];
	st.shared.f32 	[%r13+4], %f8;
$L__BB0_13:
	mov.u32 	%r35, %nctaid.z;
	add.s32 	%r36, %r35, -1;
	setp.eq.s32 	%p11, %r8, %r36;
	@%p11 bra 	$L__BB0_15;
	mul.wide.s32 	%rd12, %r10, 4;
	add.s64 	%rd13, %rd1, %rd12;
	ld.global.nc.f32 	%f9, [%rd13+262144];
	st.shared.f32 	[%r13+2116], %f9;
$L__BB0_15:
	mul.wide.s32 	%rd14, %r10, 4;
	add.s64 	%rd15, %rd1, %rd14;
	ld.global.nc.f32 	%f21, [%rd15];
	mov.u32 	%r37, _ZZ13GPU_laplace3dPKfPfE4smem;
	mad.lo.s32 	%r38, %r7, 1056, %r37;
	mad.lo.s32 	%r39, %r4, 264, %r38;
	shl.b32 	%r40, %r1, 2;
	add.s32 	%r41, %r39, %r40;
	add.s32 	%r14, %r41, 1320;
	st.shared.f32 	[%r41+1324], %f21;
	bar.sync 	0;
	setp.gt.s32 	%p12, %r10, 16777215;
	@%p12 bra 	$L__BB0_22;
	mov.pred 	%p23, -1;
	setp.eq.s32 	%p14, %r3, 0;
	@%p14 bra 	$L__BB0_19;
	setp.eq.s32 	%p15, %r3, 255;
	@%p15 bra 	$L__BB0_19;
	setp.eq.s32 	%p23, %r6, 0;
$L__BB0_19:
	setp.eq.s32 	%p16, %r6, 255;
	or.pred  	%p17, %p23, %p16;
	setp.eq.s32 	%p18, %r9, 0;
	setp.eq.s32 	%p19, %r9, 255;
	or.pred  	%p20, %p18, %p19;
	or.pred  	%p22, %p17, %p20;
	@%p22 bra 	$L__BB0_21;
	ld.shared.f32 	%f10, [%r14];
	ld.shared.f32 	%f11, [%r14+8];
	add.f32 	%f12, %f10, %f11;
	ld.shared.f32 	%f13, [%r14+-260];
	add.f32 	%f14, %f12, %f13;
	ld.shared.f32 	%f15, [%r14+268];
	add.f32 	%f16, %f14, %f15;
	ld.shared.f32 	%f17, [%r14+-1052];
	add.f32 	%f18, %f16, %f17;
	ld.shared.f32 	%f19, [%r14+1060];
	add.f32 	%f20, %f18, %f19;
	mul.f32 	%f21, %f20, 0f3E2AAAAB;
$L__BB0_21:
	cvta.to.global.u64 	%rd16, %rd3;
	add.s64 	%rd18, %rd16, %rd14;
	st.global.f32 	[%rd18], %f21;
$L__BB0_22:
	ret;

}


// ===== COMPILED SASS (sm_100) =====

	.target	sm_100

	.elftype	@"ET_EXEC"


//--------------------- .note.nv.tkinfo           --------------------------
	.section	.note.nv.tkinfo,"",@"SHT_NOTE"
	.sectionflags	@"SHF_NOTE_NV_TKINFO"
	.tkinfo
        /*0018*/ 	.word	0x00000002
        /*0030*/ 	.string	""
        /*0030*/ 	.string	"ptxas"
        /*0030*/ 	.string	"Cuda compilation tools, release 13.0, V13.0.88"
        /*0030*/ 	.string	"Build cuda_13.0.r13.0/compiler.36424714_0"
        /*0030*/ 	.string	"-arch sm_100 -m 64 "



//--------------------- .note.nv.cuinfo           --------------------------
	.section	.note.nv.cuinfo,"",@"SHT_NOTE"
	.sectionflags	@"SHF_NOTE_NV_CUINFO"
        /*0018*/ 	.short	0x0002
        /*001a*/ 	.short	0x0064
        /*001c*/ 	.short	0x0082
	.zero		2


//--------------------- .nv.info                  --------------------------
	.section	.nv.info,"",@"SHT_CUDA_INFO"
	.align	4


	//----- nvinfo : EIATTR_REGCOUNT
	.align		4
        /*0000*/ 	.byte	0x04, 0x2f
        /*0002*/ 	.short	(.L_1 - .L_0)
	.align		4
.L_0:
        /*0004*/ 	.word	index@(_Z13GPU_laplace3dPKfPf)
        /*0008*/ 	.word	0x00000014


	//----- nvinfo : EIATTR_FRAME_SIZE
	.align		4
.L_1:
        /*000c*/ 	.byte	0x04, 0x11
        /*000e*/ 	.short	(.L_3 - .L_2)
	.align		4
.L_2:
        /*0010*/ 	.word	index@(_Z13GPU_laplace3dPKfPf)
        /*0014*/ 	.word	0x00000000


	//----- nvinfo : EIATTR_MIN_STACK_SIZE
	.align		4
.L_3:
        /*0018*/ 	.byte	0x04, 0x12
        /*001a*/ 	.short	(.L_5 - .L_4)
	.align		4
.L_4:
        /*001c*/ 	.word	index@(_Z13GPU_laplace3dPKfPf)
        /*0020*/ 	.word	0x00000000
.L_5:


//--------------------- .nv.compat                --------------------------
	.section	.nv.compat,"",@"SHT_CUDA_COMPAT_INFO"
	.align	4
        /*0000*/ 	.byte	0x02, 0x09, 0x00, 0x00, 0x02, 0x02, 0x01, 0x00, 0x02, 0x05, 0x05, 0x00, 0x03, 0x07, 0x01, 0x01
        /*0010*/ 	.byte	0x02, 0x03, 0x00, 0x00, 0x02, 0x06, 0x01, 0x00, 0x04, 0x0b, 0x08, 0x00, 0x09, 0x00, 0x00, 0x00
        /*0020*/ 	.byte	0x00, 0x00, 0x00, 0x00


//--------------------- .nv.info._Z13GPU_laplace3dPKfPf --------------------------
	.section	.nv.info._Z13GPU_laplace3dPKfPf,"",@"SHT_CUDA_INFO"
	.sectionflags	@""
	.align	4


	//----- nvinfo : EIATTR_CUDA_API_VERSION
	.align		4
        /*0000*/ 	.byte	0x04, 0x37
        /*0002*/ 	.short	(.L_7 - .L_6)
.L_6:
        /*0004*/ 	.word	0x00000082


	//----- nvinfo : EIATTR_KPARAM_INFO
	.align		4
.L_7:
        /*0008*/ 	.byte	0x04, 0x17
        /*000a*/ 	.short	(.L_9 - .L_8)
.L_8:
        /*000c*/ 	.word	0x00000000
        /*0010*/ 	.short	0x0001
        /*0012*/ 	.short	0x0008
        /*0014*/ 	.byte	0x00, 0xf5, 0x21, 0x00


	//----- nvinfo : EIATTR_KPARAM_INFO
	.align		4
.L_9:
        /*0018*/ 	.byte	0x04, 0x17
        /*001a*/ 	.short	(.L_11 - .L_10)
.L_10:
        /*001c*/ 	.word	0x00000000
        /*0020*/ 	.short	0x0000
        /*0022*/ 	.short	0x0000
        /*0024*/ 	.byte	0x00, 0xf5, 0x21, 0x00


	//----- nvinfo : EIATTR_SPARSE_MMA_MASK
	.align		4
.L_11:
        /*0028*/ 	.byte	0x03, 0x50
        /*002a*/ 	.short	0x0000


	//----- nvinfo : EIATTR_MAXREG_COUNT
	.align		4
        /*002c*/ 	.byte	0x03, 0x1b
        /*002e*/ 	.short	0x00ff


	//----- nvinfo : EIATTR_NUM_BARRIERS
	.align		4
        /*0030*/ 	.byte	0x02, 0x4c
        /*0032*/ 	.byte	0x01
	.zero		1


	//----- nvinfo : EIATTR_MERCURY_ISA_VERSION
	.align		4
        /*0034*/ 	.byte	0x03, 0x5f
        /*0036*/ 	.short	0x0101


	//----- nvinfo : EIATTR_VRC_CTA_INIT_COUNT
	.align		4
        /*0038*/ 	.byte	0x02, 0x4a
	.zero		1
	.zero		1


	//----- nvinfo : EIATTR_EXIT_INSTR_OFFSETS
	.align		4
        /*003c*/ 	.byte	0x04, 0x1c
        /*003e*/ 	.short	(.L_13 - .L_12)


	//   ....[0]....
.L_12:
        /*0040*/ 	.word	0x00000560


	//   ....[1]....
        /*0044*/ 	.word	0x00000700


	//----- nvinfo : EIATTR_CRS_STACK_SIZE
	.align		4
.L_13:
        /*0048*/ 	.byte	0x04, 0x1e
        /*004a*/ 	.short	(.L_15 - .L_14)
.L_14:
        /*004c*/ 	.word	0x00000000


	//----- nvinfo : EIATTR_CBANK_PARAM_SIZE
	.align		4
.L_15:
        /*0050*/ 	.byte	0x03, 0x19
        /*0052*/ 	.short	0x0010


	//----- nvinfo : EIATTR_PARAM_CBANK
	.align		4
        /*0054*/ 	.byte	0x04, 0x0a
        /*0056*/ 	.short	(.L_17 - .L_16)
	.align		4
.L_16:
        /*0058*/ 	.word	index@(.nv.constant0._Z13GPU_laplace3dPKfPf)
        /*005c*/ 	.short	0x0380
        /*005e*/ 	.short	0x0010


	//----- nvinfo : EIATTR_SW_WAR
	.align		4
.L_17:
        /*0060*/ 	.byte	0x04, 0x36
        /*0062*/ 	.short	(.L_19 - .L_18)
.L_18:
        /*0064*/ 	.word	0x00000008
.L_19:


//--------------------- .nv.callgraph             --------------------------
	.section	.nv.callgraph,"",@"SHT_CUDA_CALLGRAPH"
	.align	4
	.sectionentsize	8
	.align		4
        /*0000*/ 	.word	0x00000000
	.align		4
        /*0004*/ 	.word	0xffffffff
	.align		4
        /*0008*/ 	.word	0x00000000
	.align		4
        /*000c*/ 	.word	0xfffffffe
	.align		4
        /*0010*/ 	.word	0x00000000
	.align		4
        /*0014*/ 	.word	0xfffffffd
	.align		4
        /*0018*/ 	.word	0x00000000
	.align		4
        /*001c*/ 	.word	0xfffffffc


//--------------------- .text._Z13GPU_laplace3dPKfPf --------------------------
	.section	.text._Z13GPU_laplace3dPKfPf,"ax",@progbits
	.align	128
        .global         _Z13GPU_laplace3dPKfPf
        .type           _Z13GPU_laplace3dPKfPf,@function
        .size           _Z13GPU_laplace3dPKfPf,(.L_x_9 - _Z13GPU_laplace3dPKfPf)
        .other          _Z13GPU_laplace3dPKfPf,@"STO_CUDA_ENTRY STV_DEFAULT"
_Z13GPU_laplace3dPKfPf:
.text._Z13GPU_laplace3dPKfPf:
[----:B------:R-:W-:Y:S01]  /*0000*/  LDC R1, c[0x0][0x37c] ;  /* 0x0000df00ff017b82 */ /* 0x000fe20000000800 */
[----:B------:R-:W0:Y:S07]  /*0010*/  S2R R8, SR_TID.X ;  /* 0x0000000000087919 */ /* 0x000e2e0000002100 */
[----:B------:R-:W1:Y:S01]  /*0020*/  S2UR UR5, SR_CTAID.Z ;  /* 0x00000000000579c3 */ /* 0x000e620000002700 */
[----:B------:R-:W2:Y:S01]  /*0030*/  LDCU.64 UR6, c[0x0][0x358] ;  /* 0x00006b00ff0677ac */ /* 0x000ea20008000a00 */
[----:B------:R-:W0:Y:S01]  /*0040*/  S2R R11, SR_CTAID.X ;  /* 0x00000000000b7919 */ /* 0x000e220000002500 */
[----:B------:R-:W1:Y:S05]  /*0050*/  S2R R9, SR_TID.Z ;  /* 0x0000000000097919 */ /* 0x000e6a0000002300 */
[----:B------:R-:W3:Y:S01]  /*0060*/  LDC.64 R12, c[0x0][0x380] ;  /* 0x0000e000ff0c7b82 */ /* 0x000ee20000000a00 */
[----:B------:R-:W4:Y:S01]  /*0070*/  S2R R7, SR_TID.Y ;  /* 0x0000000000077919 */ /* 0x000f220000002200 */
[----:B------:R-:W4:Y:S01]  /*0080*/  S2R R10, SR_CTAID.Y ;  /* 0x00000000000a7919 */ /* 0x000f220000002600 */
[----:B0-----:R-:W-:-:S02]  /*0090*/  IMAD R2, R11, 0x40, R8 ;  /* 0x000000400b027824 */ /* 0x001fc400078e0208 */
[----:B-1----:R-:W-:-:S05]  /*00a0*/  VIADD R5, R9, UR5 ;  /* 0x0000000509057c36 */ /* 0x002fca0008000000 */
[----:B------:R-:W-:Y:S01]  /*00b0*/  LEA R3, R5, R2, 0x10 ;  /* 0x0000000205037211 */ /* 0x000fe200078e80ff */
[----:B----4-:R-:W-:-:S04]  /*00c0*/  IMAD R4, R10, 0x2, R7 ;  /* 0x000000020a047824 */ /* 0x010fc800078e0207 */
[----:B------:R-:W-:-:S04]  /*00d0*/  IMAD R6, R4, 0x100, R3 ;  /* 0x0000010004067824 */ /* 0x000fc800078e0203 */
[----:B---3--:R-:W-:-:S05]  /*00e0*/  IMAD.WIDE R12, R6, 0x4, R12 ;  /* 0x00000004060c7825 */ /* 0x008fca00078e020c */
[----:B--2---:R0:W5:Y:S01]  /*00f0*/  LDG.E.CONSTANT R0, desc[UR6][R12.64] ;  /* 0x000000060c007981 */ /* 0x004162000c1e9900 */
[----:B------:R-:W-:Y:S01]  /*0100*/  MOV R3, 0x400 ;  /* 0x0000040000037802 */ /* 0x000fe20000000f00 */
[----:B------:R-:W-:Y:S01]  /*0110*/  BSSY.RECONVERGENT B0, `(.L_x_0) ;  /* 0x000001a000007945 */ /* 0x000fe20003800200 */
[----:B------:R-:W-:Y:S01]  /*0120*/  ISETP.NE.AND P3, PT, R8, RZ, PT ;  /* 0x000000ff0800720c */ /* 0x000fe20003f65270 */
[----:B------:R-:W1:Y:S01]  /*0130*/  S2R R14, SR_CgaCtaId ;  /* 0x00000000000e7919 */ /* 0x000e620000008800 */
[----:B------:R-:W-:Y:S02]  /*0140*/  ISETP.NE.AND P0, PT, R7, RZ, PT ;  /* 0x000000ff0700720c */ /* 0x000fe40003f05270 */
[----:B------:R-:W-:Y:S02]  /*0150*/  ISETP.NE.AND P1, PT, R9, RZ, PT ;  /* 0x000000ff0900720c */ /* 0x000fe40003f25270 */
[----:B------:R-:W-:Y:S02]  /*0160*/  ISETP.GT.AND P2, PT, R6, 0xffffff, PT ;  /* 0x00ffffff0600780c */ /* 0x000fe40003f44270 */
[----:B-1----:R-:W-:-:S05]  /*0170*/  LEA R14, R14, R3, 0x18 ;  /* 0x000000030e0e7211 */ /* 0x002fca00078ec0ff */
[----:B------:R-:W-:-:S04]  /*0180*/  IMAD R14, R9, 0x420, R14 ;  /* 0x00000420090e7824 */ /* 0x000fc800078e020e */
[----:B------:R-:W-:-:S04]  /*0190*/  IMAD R3, R7, 0x108, R14 ;  /* 0x0000010807037824 */ /* 0x000fc800078e020e */
[----:B------:R-:W-:Y:S01]  /*01a0*/  IMAD R3, R8, 0x4, R3 ;  /* 0x0000000408037824 */ /* 0x000fe200078e0203 */
[----:B0-----:R-:W-:Y:S06]  /*01b0*/  @P3 BRA `(.L_x_1) ;  /* 0x00000000003c3947 */ /* 0x001fec0003800000 */
[----:B------:R-:W0:Y:S01]  /*01c0*/  LDCU UR4, c[0x0][0x370] ;  /* 0x00006e00ff0477ac */ /* 0x000e220008000800 */
[----:B------:R-:W1:Y:S01]  /*01d0*/  LDC.64 R12, c[0x0][0x380] ;  /* 0x0000e000ff0c7b82 */ /* 0x000e620000000a00 */
[----:B------:R-:W-:Y:S01]  /*01e0*/  ISETP.NE.AND P3, PT, R11, RZ, PT ;  /* 0x000000ff0b00720c */ /* 0x000fe20003f65270 */
[----:B0-----:R-:W-:-:S06]  /*01f0*/  UIADD3 UR4, UPT, UPT, UR4, -0x1, URZ ;  /* 0xffffffff04047890 */ /* 0x001fcc000fffe0ff */
[----:B------:R-:W-:Y:S01]  /*0200*/  ISETP.NE.AND P4, PT, R11, UR4, PT ;  /* 0x000000040b007c0c */ /* 0x000fe2000bf85270 */
[----:B-1----:R-:W-:-:S05]  /*0210*/  IMAD.WIDE R12, R6, 0x4, R12 ;  /* 0x00000004060c7825 */ /* 0x002fca00078e020c */
[----:B------:R-:W2:Y:S07]  /*0220*/  @P3 LDG.E.CONSTANT R15, desc[UR6][R12.64+-0x4] ;  /* 0xfffffc060c0f3981 */ /* 0x000eae000c1e9900 */
[----:B------:R-:W3:Y:S01]  /*0230*/  @P4 LDG.E.CONSTANT R17, desc[UR6][R12.64+0x100] ;  /* 0x000100060c114981 */ /* 0x000ee2000c1e9900 */
[----:B------:R-:W-:Y:S01]  /*0240*/  MOV R11, 0x400 ;  /* 0x00000400000b7802 */ /* 0x000fe20000000f00 */
[----:B------:R-:W0:Y:S03]  /*0250*/  S2R R14, SR_CgaCtaId ;  /* 0x00000000000e7919 */ /* 0x000e260000008800 */
[----:B0-----:R-:W-:-:S05]  /*0260*/  LEA R14, R14, R11, 0x18 ;  /* 0x0000000b0e0e7211 */ /* 0x001fca00078ec0ff */
[----:B------:R-:W-:-:S04]  /*0270*/  IMAD R14, R9, 0x420, R14 ;  /* 0x00000420090e7824 */ /* 0x000fc800078e020e */
[----:B------:R-:W-:-:S05]  /*0280*/  IMAD R14, R7, 0x108, R14 ;  /* 0x00000108070e7824 */ /* 0x000fca00078e020e */
[----:B--2---:R0:W-:Y:S04]  /*0290*/  @P3 STS [R14+0x528], R15 ;  /* 0x0005280f0e003388 */ /* 0x0041e80000000800 */
[----:B---3--:R0:W-:Y:S02]  /*02a0*/  @P4 STS [R14+0x62c], R17 ;  /* 0x00062c110e004388 */ /* 0x0081e40000000800 */
.L_x_1:
[----:B------:R-:W-:Y:S05]  /*02b0*/  BSYNC.RECONVERGENT B0 ;  /* 0x0000000000007941 */ /* 0x000fea0003800200 */
.L_x_0:
[----:B------:R-:W-:Y:S04]  /*02c0*/  BSSY.RECONVERGENT B0, `(.L_x_2) ;  /* 0x0000013000007945 */ /* 0x000fe80003800200 */
[----:B------:R-:W-:Y:S05]  /*02d0*/  @P0 BRA `(.L_x_3) ;  /* 0x0000000000440947 */ /* 0x000fea0003800000 */
[----:B------:R-:W1:Y:S01]  /*02e0*/  LDCU UR4, c[0x0][0x374] ;  /* 0x00006e80ff0477ac */ /* 0x000e620008000800 */
[----:B------:R-:W-:Y:S01]  /*02f0*/  ISETP.NE.AND P0, PT, R10, RZ, PT ;  /* 0x000000ff0a00720c */ /* 0x000fe20003f05270 */
[----:B-1----:R-:W-:-:S06]  /*0300*/  UIADD3 UR4, UPT, UPT, UR4, -0x1, URZ ;  /* 0xffffffff04047890 */ /* 0x002fcc000fffe0ff */
[----:B------:R-:W-:-:S06]  /*0310*/  ISETP.NE.AND P3, PT, R10, UR4, PT ;  /* 0x000000040a007c0c */ /* 0x000fcc000bf65270 */
[----:B------:R-:W1:Y:S08]  /*0320*/  @P0 LDC.64 R10, c[0x0][0x380] ;  /* 0x0000e000ff0a0b82 */ /* 0x000e700000000a00 */
[----:B------:R-:W2:Y:S01]  /*0330*/  @P3 LDC.64 R12, c[0x0][0x380] ;  /* 0x0000e000ff0c3b82 */ /* 0x000ea20000000a00 */
[----:B-1----:R-:W-:-:S06]  /*0340*/  @P0 IMAD.WIDE R10, R6, 0x4, R10 ;  /* 0x00000004060a0825 */ /* 0x002fcc00078e020a */
[----:B------:R-:W3:Y:S01]  /*0350*/  @P0 LDG.E.CONSTANT R10, desc[UR6][R10.64+-0x400] ;  /* 0xfffc00060a0a0981 */ /* 0x000ee2000c1e9900 */
[----:B--2---:R-:W-:-:S06]  /*0360*/  @P3 IMAD.WIDE R12, R6, 0x4, R12 ;  /* 0x00000004060c3825 */ /* 0x004fcc00078e020c */
[----:B------:R-:W2:Y:S01]  /*0370*/  @P3 LDG.E.CONSTANT R12, desc[UR6][R12.64+0x800] ;  /* 0x000800060c0c3981 */ /* 0x000ea2000c1e9900 */
[----:B0-----:R-:W0:Y:S01]  /*0380*/  S2R R15, SR_CgaCtaId ;  /* 0x00000000000f7919 */ /* 0x001e220000008800 */
[----:B------:R-:W-:-:S04]  /*0390*/  MOV R14, 0x400 ;  /* 0x00000400000e7802 */ /* 0x000fc80000000f00 */
[----:B0-----:R-:W-:-:S05]  /*03a0*/  LEA R14, R15, R14, 0x18 ;  /* 0x0000000e0f0e7211 */ /* 0x001fca00078ec0ff */
[----:B------:R-:W-:-:S05]  /*03b0*/  IMAD R9, R9, 0x420, R14 ;  /* 0x0000042009097824 */ /* 0x000fca00078e020e */
[----:B------:R-:W-:-:S05]  /*03c0*/  LEA R9, R8, R9, 0x2 ;  /* 0x0000000908097211 */ /* 0x000fca00078e10ff */
[----:B---3--:R1:W-:Y:S04]  /*03d0*/  @P0 STS [R9+0x424], R10 ;  /* 0x0004240a09000388 */ /* 0x0083e80000000800 */
[----:B--2---:R1:W-:Y:S02]  /*03e0*/  @P3 STS [R9+0x73c], R12 ;  /* 0x00073c0c09003388 */ /* 0x0043e40000000800 */
.L_x_3:
[----:B------:R-:W-:Y:S05]  /*03f0*/  BSYNC.RECONVERGENT B0 ;  /* 0x0000000000007941 */ /* 0x000fea0003800200 */
.L_x_2:
[----:B------:R-:W-:Y:S04]  /*0400*/  BSSY.RECONVERGENT B0, `(.L_x_4) ;  /* 0x0000013000007945 */ /* 0x000fe80003800200 */
[----:B------:R-:W-:Y:S05]  /*0410*/  @P1 BRA `(.L_x_5) ;  /* 0x0000000000441947 */ /* 0x000fea0003800000 */
[----:B-1----:R-:W1:Y:S01]  /*0420*/  LDC R9, c[0x0][0x378] ;  /* 0x0000de00ff097b82 */ /* 0x002e620000000800 */
[----:B------:R-:W-:-:S13]  /*0430*/  ISETP.NE.AND P0, PT, RZ, UR5, PT ;  /* 0x00000005ff007c0c */ /* 0x000fda000bf05270 */
[----:B------:R-:W2:Y:S01]  /*0440*/  @P0 LDC.64 R10, c[0x0][0x380] ;  /* 0x0000e000ff0a0b82 */ /* 0x000ea20000000a00 */
[----:B-1----:R-:W-:-:S05]  /*0450*/  VIADD R9, R9, 0xffffffff ;  /* 0xffffffff09097836 */ /* 0x002fca0000000000 */
[----:B------:R-:W-:Y:S01]  /*0460*/  ISETP.NE.AND P1, PT, R9, UR5, PT ;  /* 0x0000000509007c0c */ /* 0x000fe2000bf25270 */
[----:B--2---:R-:W-:-:S12]  /*0470*/  @P0 IMAD.WIDE R10, R6, 0x4, R10 ;  /* 0x00000004060a0825 */ /* 0x004fd800078e020a */
[----:B------:R-:W1:Y:S01]  /*0480*/  @P1 LDC.64 R12, c[0x0][0x380] ;  /* 0x0000e000ff0c1b82 */ /* 0x000e620000000a00 */
[----:B------:R-:W2:Y:S01]  /*0490*/  @P0 LDG.E.CONSTANT R10, desc[UR6][R10.64+-0x40000] ;  /* 0xfc0000060a0a0981 */ /* 0x000ea2000c1e9900 */
[----:B-1----:R-:W-:-:S06]  /*04a0*/  @P1 IMAD.WIDE R12, R6, 0x4, R12 ;  /* 0x00000004060c1825 */ /* 0x002fcc00078e020c */
[----:B------:R-:W3:Y:S01]  /*04b0*/  @P1 LDG.E.CONSTANT R12, desc[UR6][R12.64+0x40000] ;  /* 0x040000060c0c1981 */ /* 0x000ee2000c1e9900 */
[----:B0-----:R-:W0:Y:S01]  /*04c0*/  S2R R14, SR_CgaCtaId ;  /* 0x00000000000e7919 */ /* 0x001e220000008800 */
[----:B------:R-:W-:-:S04]  /*04d0*/  MOV R9, 0x400 ;  /* 0x0000040000097802 */ /* 0x000fc80000000f00 */
[----:B0-----:R-:W-:-:S05]  /*04e0*/  LEA R14, R14, R9, 0x18 ;  /* 0x000000090e0e7211 */ /* 0x001fca00078ec0ff */
[----:B------:R-:W-:-:S05]  /*04f0*/  IMAD R7, R7, 0x108, R14 ;  /* 0x0000010807077824 */ /* 0x000fca00078e020e */
[----:B------:R-:W-:-:S05]  /*0500*/  LEA R7, R8, R7, 0x2 ;  /* 0x0000000708077211 */ /* 0x000fca00078e10ff */
[----:B--2---:R2:W-:Y:S04]  /*0510*/  @P0 STS [R7+0x10c], R10 ;  /* 0x00010c0a07000388 */ /* 0x0045e80000000800 */
[----:B---3--:R2:W-:Y:S02]  /*0520*/  @P1 STS [R7+0x94c], R12 ;  /* 0x00094c0c07001388 */ /* 0x0085e40000000800 */
.L_x_5:
[----:B------:R-:W-:Y:S05]  /*0530*/  BSYNC.RECONVERGENT B0 ;  /* 0x0000000000007941 */ /* 0x000fea0003800200 */
.L_x_4:
[----:B-----5:R3:W-:Y:S01]  /*0540*/  STS [R3+0x52c], R0 ;  /* 0x00052c0003007388 */ /* 0x0207e20000000800 */
[----:B------:R-:W-:Y:S06]  /*0550*/  BAR.SYNC.DEFER_BLOCKING 0x0 ;  /* 0x0000000000007b1d */ /* 0x000fec0000010000 */
[----:B------:R-:W-:Y:S05]  /*0560*/  @P2 EXIT ;  /* 0x000000000000294d */ /* 0x000fea0003800000 */
[C---:B------:R-:W-:Y:S01]  /*0570*/  ISETP.NE.AND P0, PT, R2.reuse, 0xff, PT ;  /* 0x000000ff0200780c */ /* 0x040fe20003f05270 */
[----:B-1----:R-:W2:Y:S01]  /*0580*/  LDC.64 R8, c[0x0][0x388] ;  /* 0x0000e200ff087b82 */ /* 0x002ea20000000a00 */
[C---:B------:R-:W-:Y:S01]  /*0590*/  ISETP.NE.AND P1, PT, R5.reuse, 0xff, PT ;  /* 0x000000ff0500780c */ /* 0x040fe20003f25270 */
[----:B------:R-:W-:Y:S01]  /*05a0*/  BSSY.RECONVERGENT B0, `(.L_x_6) ;  /* 0x0000014000007945 */ /* 0x000fe20003800200 */
[----:B------:R-:W-:Y:S02]  /*05b0*/  ISETP.EQ.OR P0, PT, R2, RZ, !P0 ;  /* 0x000000ff0200720c */ /* 0x000fe40004702670 */
[----:B------:R-:W-:Y:S02]  /*05c0*/  ISETP.EQ.OR P1, PT, R5, RZ, !P1 ;  /* 0x000000ff0500720c */ /* 0x000fe40004f22670 */
[----:B------:R-:W-:-:S04]  /*05d0*/  ISETP.EQ.OR P0, PT, R4, RZ, P0 ;  /* 0x000000ff0400720c */ /* 0x000fc80000702670 */
[----:B------:R-:W-:-:S04]  /*05e0*/  ISETP.EQ.OR P0, PT, R4, 0xff, P0 ;  /* 0x000000ff0400780c */ /* 0x000fc80000702670 */
[----:B------:R-:W-:Y:S01]  /*05f0*/  PLOP3.LUT P0, PT, P0, P1, PT, 0xf8, 0x8f ;  /* 0x00000000008f781c */ /* 0x000fe20000703f70 */
[----:B--2---:R-:W-:-:S12]  /*0600*/  IMAD.WIDE R6, R6, 0x4, R8 ;  /* 0x0000000406067825 */ /* 0x004fd800078e0208 */
[----:B------:R-:W-:Y:S05]  /*0610*/  @P0 BRA `(.L_x_7) ;  /* 0x0000000000300947 */ /* 0x000fea0003800000 */
[----:B---3--:R-:W-:Y:S04]  /*0620*/  LDS R0, [R3+0x528] ;  /* 0x0005280003007984 */ /* 0x008fe80000000800 */
[----:B------:R-:W1:Y:S04]  /*0630*/  LDS R5, [R3+0x530] ;  /* 0x0005300003057984 */ /* 0x000e680000000800 */
[----:B------:R-:W2:Y:S04]  /*0640*/  LDS R9, [R3+0x424] ;  /* 0x0004240003097984 */ /* 0x000ea80000000800 */
[----:B------:R-:W3:Y:S04]  /*0650*/  LDS R11, [R3+0x634] ;  /* 0x00063400030b7984 */ /* 0x000ee80000000800 */
[----:B------:R-:W4:Y:S04]  /*0660*/  LDS R13, [R3+0x10c] ;  /* 0x00010c00030d7984 */ /* 0x000f280000000800 */
[----:B0-----:R-:W0:Y:S01]  /*0670*/  LDS R15, [R3+0x94c] ;  /* 0x00094c00030f7984 */ /* 0x001e220000000800 */
[----:B-1----:R-:W-:-:S04]  /*0680*/  FADD R0, R0, R5 ;  /* 0x0000000500007221 */ /* 0x002fc80000000000 */
[----:B--2---:R-:W-:-:S04]  /*0690*/  FADD R0, R0, R9 ;  /* 0x0000000900007221 */ /* 0x004fc80000000000 */
[----:B---3--:R-:W-:-:S04]  /*06a0*/  FADD R0, R0, R11 ;  /* 0x0000000b00007221 */ /* 0x008fc80000000000 */
[----:B----4-:R-:W-:-:S04]  /*06b0*/  FADD R0, R0, R13 ;  /* 0x0000000d00007221 */ /* 0x010fc80000000000 */
[----:B0-----:R-:W-:-:S04]  /*06c0*/  FADD R0, R0, R15 ;  /* 0x0000000f00007221 */ /* 0x001fc80000000000 */
[----:B------:R-:W-:-:S07]  /*06d0*/  FMUL R0, R0, 0.16666667163372039795 ;  /* 0x3e2aaaab00007820 */ /* 0x000fce0000400000 */
.L_x_7:
[----:B------:R-:W-:Y:S05]  /*06e0*/  BSYNC.RECONVERGENT B0 ;  /* 0x0000000000007941 */ /* 0x000fea0003800200 */
.L_x_6:
[----:B------:R-:W-:Y:S01]  /*06f0*/  STG.E desc[UR6][R6.64], R0 ;  /* 0x0000000006007986 */ /* 0x000fe2000c101906 */
[----:B------:R-:W-:Y:S05]  /*0700*/  EXIT ;  /* 0x000000000000794d */ /* 0x000fea0003800000 */
.L_x_8:
[----:B------:R-:W-:-:S00]  /*0710*/  BRA `(.L_x_8) ;  /* 0xfffffffc00fc7947 */ /* 0x000fc0000383ffff */
[----:B------:R-:W-:-:S00]  /*0720*/  NOP ;  /* 0x0000000000007918 */ /* 0x000fc00000000000 */
        /* <DEDUP_REMOVED lines=13> */
.L_x_9:


//--------------------- .nv.shared._Z13GPU_laplace3dPKfPf --------------------------
	.section	.nv.shared._Z13GPU_laplace3dPKfPf,"aw",@nobits
	.sectionflags	@""
	.align	4
.nv.shared._Z13GPU_laplace3dPKfPf:
	.zero		4192


//--------------------- .nv.shared.reserved.0     --------------------------
	.section	.nv.shared.reserved.0,"aw",@nobits
	.weak		__nv_reservedSMEM_offset_0_alias
	.size		__nv_reservedSMEM_offset_0_alias, 0, 64
	.other		__nv_reservedSMEM_offset_0_alias,@"STO_CUDA_RESERVED_SHARED STV_DEFAULT"
__nv_reservedSMEM_offset_0_alias:
	.zero		0
	.zero		64


//--------------------- .nv.constant0._Z13GPU_laplace3dPKfPf --------------------------
	.section	.nv.constant0._Z13GPU_laplace3dPKfPf,"a",@progbits
	.sectionflags	@""
	.align	4
.nv.constant0._Z13GPU_laplace3dPKfPf:
	.zero		912


//--------------------- SYMBOLS --------------------------

	.type		.nv.reservedSmem.offset0,@object
	.size		.nv.reservedSmem.offset0,0x4
	.type		.nv.reservedSmem.cap,@object
	.size		.nv.reservedSmem.cap,0x4
